//
// Generated by NVIDIA NVVM Compiler
//
// Compiler Build ID: CL-36424714
// Cuda compilation tools, release 13.0, V13.0.88
// Based on NVVM 20.0.0
//

.version 9.0
.target sm_100
.address_size 64

	// .globl	_Z12sm_roll_callv
.extern .func  (.param .b32 func_retval0) vprintf
(
	.param .b64 vprintf_param_0,
	.param .b64 vprintf_param_1
)
;
.global .align 1 .b8 $str[20] = {84, 104, 114, 101, 97, 100, 32, 37, 100, 32, 111, 110, 32, 83, 77, 32, 37, 100, 10};

.visible .entry _Z12sm_roll_callv()
{
	.local .align 8 .b8 	__local_depot0[8];
	.reg .b64 	%SP;
	.reg .b64 	%SPL;
	.reg .b32 	%r<5>;
	.reg .b64 	%rd<5>;

	mov.u64 	%SPL, __local_depot0;
	cvta.local.u64 	%SP, %SPL;
	add.u64 	%rd1, %SP, 0;
	add.u64 	%rd2, %SPL, 0;
	mov.u32 	%r2, %tid.x;
	// begin inline asm
	mov.u32 %r1, %smid;
	// end inline asm
	st.local.v2.u32 	[%rd2], {%r2, %r1};
	mov.u64 	%rd3, $str;
	cvta.global.u64 	%rd4, %rd3;
	{ // callseq 0, 0
	.param .b64 param0;
	st.param.b64 	[param0], %rd4;
	.param .b64 param1;
	st.param.b64 	[param1], %rd1;
	.param .b32 retval0;
	call.uni (retval0), 
	vprintf, 
	(
	param0, 
	param1
	);
	ld.param.b32 	%r3, [retval0];
	} // callseq 0
	ret;

}


// ===== COMPILED SASS (sm_100) =====

	.target	sm_100

	.elftype	@"ET_EXEC"


//--------------------- .note.nv.tkinfo           --------------------------
	.section	.note.nv.tkinfo,"",@"SHT_NOTE"
	.sectionflags	@"SHF_NOTE_NV_TKINFO"
	.tkinfo
        /*0018*/ 	.word	0x00000002
        /*0030*/ 	.string	""
        /*0030*/ 	.string	"ptxas"
        /*0030*/ 	.string	"Cuda compilation tools, release 13.0, V13.0.88"
        /*0030*/ 	.string	"Build cuda_13.0.r13.0/compiler.36424714_0"
        /*0030*/ 	.string	"-arch sm_100 -m 64 "



//--------------------- .note.nv.cuinfo           --------------------------
	.section	.note.nv.cuinfo,"",@"SHT_NOTE"
	.sectionflags	@"SHF_NOTE_NV_CUINFO"
        /*0018*/ 	.short	0x0002
        /*001a*/ 	.short	0x0064
        /*001c*/ 	.short	0x0082
	.zero		2


//--------------------- .nv.info                  --------------------------
	.section	.nv.info,"",@"SHT_CUDA_INFO"
	.align	4


	//----- nvinfo : EIATTR_REGCOUNT
	.align		4
        /*0000*/ 	.byte	0x04, 0x2f
        /*0002*/ 	.short	(.L_2 - .L_1)
	.align		4
.L_1:
        /*0004*/ 	.word	index@(_Z12sm_roll_callv)
        /*0008*/ 	.word	0x00000018


	//----- nvinfo : EIATTR_FRAME_SIZE
	.align		4
.L_2:
        /*000c*/ 	.byte	0x04, 0x11
        /*000e*/ 	.short	(.L_4 - .L_3)
	.align		4
.L_3:
        /*0010*/ 	.word	index@(_Z12sm_roll_callv)
        /*0014*/ 	.word	0x00000008


	//----- nvinfo : EIATTR_MIN_STACK_SIZE
	.align		4
.L_4:
        /*0018*/ 	.byte	0x04, 0x12
        /*001a*/ 	.short	(.L_6 - .L_5)
	.align		4
.L_5:
        /*001c*/ 	.word	index@(_Z12sm_roll_callv)
        /*0020*/ 	.word	0x00000008
.L_6:


//--------------------- .nv.compat                --------------------------
	.section	.nv.compat,"",@"SHT_CUDA_COMPAT_INFO"
	.align	4
        /*0000*/ 	.byte	0x02, 0x09, 0x00, 0x00, 0x02, 0x02, 0x01, 0x00, 0x02, 0x05, 0x05, 0x00, 0x03, 0x07, 0x01, 0x01
        /*0010*/ 	.byte	0x02, 0x03, 0x00, 0x00, 0x02, 0x06, 0x01, 0x00, 0x04, 0x0b, 0x08, 0x00, 0x09, 0x00, 0x00, 0x00
        /*0020*/ 	.byte	0x00, 0x00, 0x00, 0x00


//--------------------- .nv.info._Z12sm_roll_callv --------------------------
	.section	.nv.info._Z12sm_roll_callv,"",@"SHT_CUDA_INFO"
	.sectionflags	@""
	.align	4


	//----- nvinfo : EIATTR_CUDA_API_VERSION
	.align		4
        /*0000*/ 	.byte	0x04, 0x37
        /*0002*/ 	.short	(.L_8 - .L_7)
.L_7:
        /*0004*/ 	.word	0x00000082


	//----- nvinfo : EIATTR_SPARSE_MMA_MASK
	.align		4
.L_8:
        /*0008*/ 	.byte	0x03, 0x50
        /*000a*/ 	.short	0x0000


	//----- nvinfo : EIATTR_MAXREG_COUNT
	.align		4
        /*000c*/ 	.byte	0x03, 0x1b
        /*000e*/ 	.short	0x00ff


	//----- nvinfo : EIATTR_EXTERNS
	.align		4
        /*0010*/ 	.byte	0x04, 0x0f
        /*0012*/ 	.short	(.L_10 - .L_9)


	//   ....[0]....
	.align		4
.L_9:
        /*0014*/ 	.word	index@(vprintf)


	//----- nvinfo : EIATTR_MERCURY_ISA_VERSION
	.align		4
.L_10:
        /*0018*/ 	.byte	0x03, 0x5f
        /*001a*/ 	.short	0x0101


	//----- nvinfo : EIATTR_VRC_CTA_INIT_COUNT
	.align		4
        /*001c*/ 	.byte	0x02, 0x4a
	.zero		1
	.zero		1


	//----- nvinfo : EIATTR_SYSCALL_OFFSETS
	.align		4
        /*0020*/ 	.byte	0x04, 0x46
        /*0022*/ 	.short	(.L_12 - .L_11)


	//   ....[0]....
.L_11:
        /*0024*/ 	.word	0x000000f0


	//----- nvinfo : EIATTR_EXIT_INSTR_OFFSETS
	.align		4
.L_12:
        /*0028*/ 	.byte	0x04, 0x1c
        /*002a*/ 	.short	(.L_14 - .L_13)


	//   ....[0]....
.L_13:
        /*002c*/ 	.word	0x00000100


	//----- nvinfo : EIATTR_SW_WAR
	.align		4
.L_14:
        /*0030*/ 	.byte	0x04, 0x36
        /*0032*/ 	.short	(.L_16 - .L_15)
.L_15:
        /*0034*/ 	.word	0x00000008
.L_16:


//--------------------- .nv.callgraph             --------------------------
	.section	.nv.callgraph,"",@"SHT_CUDA_CALLGRAPH"
	.align	4
	.sectionentsize	8
	.align		4
        /*0000*/ 	.word	0x00000000
	.align		4
        /*0004*/ 	.word	0xffffffff
	.align		4
        /*0008*/ 	.word	index@(_Z12sm_roll_callv)
	.align		4
        /*000c*/ 	.word	index@(vprintf)
	.align		4
        /*0010*/ 	.word	0x00000000
	.align		4
        /*0014*/ 	.word	0xfffffffe
	.align		4
        /*0018*/ 	.word	0x00000000
	.align		4
        /*001c*/ 	.word	0xfffffffd
	.align		4
        /*0020*/ 	.word	0x00000000
	.align		4
        /*0024*/ 	.word	0xfffffffc


//--------------------- .nv.constant4             --------------------------
	.section	.nv.constant4,"a",@progbits
	.align	8
	.align		8
.nv.constant4:
        /*0000*/ 	.dword	vprintf
	.align		8
        /*0008*/ 	.dword	$str


//--------------------- .text._Z12sm_roll_callv   --------------------------
	.section	.text._Z12sm_roll_callv,"ax",@progbits
	.align	128
        .global         _Z12sm_roll_callv
        .type           _Z12sm_roll_callv,@function
        .size           _Z12sm_roll_callv,(.L_x_2 - _Z12sm_roll_callv)
        .other          _Z12sm_roll_callv,@"STO_CUDA_ENTRY STV_DEFAULT"
_Z12sm_roll_callv:
.text._Z12sm_roll_callv:
[----:B------:R-:W0:Y:S01]  /*0000*/  LDC R1, c[0x0][0x37c] ;  /* 0x0000df00ff017b82 */ /* 0x000e220000000800 */
[----:B------:R-:W1:Y:S01]  /*0010*/  LDCU UR5, c[0x0][0x2fc] ;  /* 0x00005f80ff0577ac */ /* 0x000e620008000800 */
[----:B------:R-:W2:Y:S01]  /*0020*/  S2R R8, SR_TID.X ;  /* 0x0000000000087919 */ /* 0x000ea20000002100 */
[----:B0-----:R-:W-:Y:S01]  /*0030*/  VIADD R1, R1, 0xfffffff8 ;  /* 0xfffffff801017836 */ /* 0x001fe20000000000 */
[----:B------:R-:W-:Y:S01]  /*0040*/  MOV R0, 0x0 ;  /* 0x0000000000007802 */ /* 0x000fe20000000f00 */
[----:B------:R-:W0:Y:S01]  /*0050*/  LDCU UR4, c[0x0][0x2f8] ;  /* 0x00005f00ff0477ac */ /* 0x000e220008000800 */
[----:B------:R-:W2:Y:S02]  /*0060*/  S2R R9, SR_VIRTUALSMID ;  /* 0x0000000000097919 */ /* 0x000ea40000004300 */
[----:B------:R3:W4:Y:S01]  /*0070*/  LDC.64 R2, c[0x4][R0] ;  /* 0x0100000000027b82 */ /* 0x0007220000000a00 */
[----:B------:R-:W5:Y:S01]  /*0080*/  LDCU.64 UR6, c[0x4][0x8] ;  /* 0x01000100ff0677ac */ /* 0x000f620008000a00 */
[----:B0-----:R-:W-:Y:S01]  /*0090*/  IADD3 R6, P0, PT, R1, UR4, RZ ;  /* 0x0000000401067c10 */ /* 0x001fe2000ff1e0ff */
[----:B-----5:R-:W-:Y:S01]  /*00a0*/  IMAD.U32 R4, RZ, RZ, UR6 ;  /* 0x00000006ff047e24 */ /* 0x020fe2000f8e00ff */
[----:B------:R-:W-:-:S03]  /*00b0*/  MOV R5, UR7 ;  /* 0x0000000700057c02 */ /* 0x000fc60008000f00 */
[----:B-1----:R-:W-:Y:S01]  /*00c0*/  IMAD.X R7, RZ, RZ, UR5, P0 ;  /* 0x00000005ff077e24 */ /* 0x002fe200080e06ff */
[----:B--2---:R3:W-:Y:S07]  /*00d0*/  STL.64 [R1], R8 ;  /* 0x0000000801007387 */ /* 0x0047ee0000100a00 */
[----:B------:R-:W-:-:S07]  /*00e0*/  LEPC R20, `(.L_x_0) ;  /* 0x000000001014794e */ /* 0x000fce0000000000 */
[----:B---34-:R-:W-:Y:S05]  /*00f0*/  CALL.ABS.NOINC R2 ;  /* 0x0000000002007343 */ /* 0x018fea0003c00000 */
.L_x_0:
[----:B------:R-:W-:Y:S05]  /*0100*/  EXIT ;  /* 0x000000000000794d */ /* 0x000fea0003800000 */
.L_x_1:
[----:B------:R-:W-:-:S00]  /*0110*/  BRA `(.L_x_1) ;  /* 0xfffffffc00fc7947 */ /* 0x000fc0000383ffff */
[----:B------:R-:W-:-:S00]  /*0120*/  NOP ;  /* 0x0000000000007918 */ /* 0x000fc00000000000 */
        /* <DEDUP_REMOVED lines=13> */
.L_x_2:


//--------------------- .nv.global.init           --------------------------
	.section	.nv.global.init,"aw",@progbits
.nv.global.init:
	.type		$str,@object
	.size		$str,(.L_0 - $str)
$str:
        /*0000*/ 	.byte	0x54, 0x68, 0x72, 0x65, 0x61, 0x64, 0x20, 0x25, 0x64, 0x20, 0x6f, 0x6e, 0x20, 0x53, 0x4d, 0x20
        /*0010*/ 	.byte	0x25, 0x64, 0x0a, 0x00
.L_0:


//--------------------- .nv.shared.reserved.0     --------------------------
	.section	.nv.shared.reserved.0,"aw",@nobits
	.weak		__nv_reservedSMEM_offset_0_alias
	.size		__nv_reservedSMEM_offset_0_alias, 0, 64
	.other		__nv_reservedSMEM_offset_0_alias,@"STO_CUDA_RESERVED_SHARED STV_DEFAULT"
__nv_reservedSMEM_offset_0_alias:
	.zero		0
	.zero		64


//--------------------- .nv.constant0._Z12sm_roll_callv --------------------------
	.section	.nv.constant0._Z12sm_roll_callv,"a",@progbits
	.sectionflags	@""
	.align	4
.nv.constant0._Z12sm_roll_callv:
	.zero		896


//--------------------- SYMBOLS --------------------------

	.type		.nv.reservedSmem.offset0,@object
	.size		.nv.reservedSmem.offset0,0x4
	.type		vprintf,@function
